	.target	sm_90a

	.elftype	@"ET_EXEC"


//--------------------- .note.nv.tkinfo           --------------------------
	.section	.note.nv.tkinfo,"",@"SHT_NOTE"
	.sectionflags	@"SHF_NOTE_NV_TKINFO"
	.tkinfo
        /*0018*/ 	.word	0x00000002
        /*0030*/ 	.string	""
        /*0030*/ 	.string	"ptxas"
        /*0030*/ 	.string	"Cuda compilation tools, release 13.0, V13.0.88"
        /*0030*/ 	.string	"Build cuda_13.0.r13.0/compiler.36424714_0"
        /*0030*/ 	.string	"-arch sm_90a -m 64 "



//--------------------- .note.nv.cuinfo           --------------------------
	.section	.note.nv.cuinfo,"",@"SHT_NOTE"
	.sectionflags	@"SHF_NOTE_NV_CUINFO"
        /*0018*/ 	.short	0x0002
        /*001a*/ 	.short	0x005a
        /*001c*/ 	.short	0x0082
	.zero		2


//--------------------- .nv.info                  --------------------------
	.section	.nv.info,"",@"SHT_CUDA_INFO"
	.align	4


	//----- nvinfo : EIATTR_REGCOUNT
	.align		4
        /*0000*/ 	.byte	0x04, 0x2f
        /*0002*/ 	.short	(.L_29 - .L_28)
	.align		4
.L_28:
        /*0004*/ 	.word	index@(_Z25fmha_noloop_reduce_kernelI6__halfLi256ELi1024ELi2EEvPvPKvPKii)
        /*0008*/ 	.word	0x00000018


	//----- nvinfo : EIATTR_FRAME_SIZE
	.align		4
.L_29:
        /*000c*/ 	.byte	0x04, 0x11
        /*000e*/ 	.short	(.L_31 - .L_30)
	.align		4
.L_30:
        /*0010*/ 	.word	index@(_Z25fmha_noloop_reduce_kernelI6__halfLi256ELi1024ELi2EEvPvPKvPKii)
        /*0014*/ 	.word	0x00000000


	//----- nvinfo : EIATTR_REGCOUNT
	.align		4
.L_31:
        /*0018*/ 	.byte	0x04, 0x2f
        /*001a*/ 	.short	(.L_33 - .L_32)
	.align		4
.L_32:
        /*001c*/ 	.word	index@(_Z25fmha_noloop_reduce_kernelI6__halfLi256ELi1024ELi3EEvPvPKvPKii)
        /*0020*/ 	.word	0x0000001c


	//----- nvinfo : EIATTR_FRAME_SIZE
	.align		4
.L_33:
        /*0024*/ 	.byte	0x04, 0x11
        /*0026*/ 	.short	(.L_35 - .L_34)
	.align		4
.L_34:
        /*0028*/ 	.word	index@(_Z25fmha_noloop_reduce_kernelI6__halfLi256ELi1024ELi3EEvPvPKvPKii)
        /*002c*/ 	.word	0x00000000


	//----- nvinfo : EIATTR_MIN_STACK_SIZE
	.align		4
.L_35:
        /*0030*/ 	.byte	0x04, 0x12
        /*0032*/ 	.short	(.L_37 - .L_36)
	.align		4
.L_36:
        /*0034*/ 	.word	index@(_Z25fmha_noloop_reduce_kernelI6__halfLi256ELi1024ELi3EEvPvPKvPKii)
        /*0038*/ 	.word	0x00000000


	//----- nvinfo : EIATTR_MIN_STACK_SIZE
	.align		4
.L_37:
        /*003c*/ 	.byte	0x04, 0x12
        /*003e*/ 	.short	(.L_39 - .L_38)
	.align		4
.L_38:
        /*0040*/ 	.word	index@(_Z25fmha_noloop_reduce_kernelI6__halfLi256ELi1024ELi2EEvPvPKvPKii)
        /*0044*/ 	.word	0x00000000
.L_39:


//--------------------- .nv.compat                --------------------------
	.section	.nv.compat,"",@"SHT_CUDA_COMPAT_INFO"
	.align	4
        /*0000*/ 	.byte	0x02, 0x09, 0x01, 0x00, 0x02, 0x02, 0x01, 0x00, 0x02, 0x05, 0x05, 0x00, 0x03, 0x07, 0x01, 0x01
        /*0010*/ 	.byte	0x02, 0x03, 0x00, 0x00, 0x02, 0x06, 0x01, 0x00, 0x04, 0x0b, 0x08, 0x00, 0x00, 0x00, 0x00, 0x00
        /*0020*/ 	.byte	0x00, 0x00, 0x00, 0x00


//--------------------- .nv.info._Z25fmha_noloop_reduce_kernelI6__halfLi256ELi1024ELi3EEvPvPKvPKii --------------------------
	.section	.nv.info._Z25fmha_noloop_reduce_kernelI6__halfLi256ELi1024ELi3EEvPvPKvPKii,"",@"SHT_CUDA_INFO"
	.sectionflags	@""
	.align	4


	//----- nvinfo : EIATTR_CUDA_API_VERSION
	.align		4
        /*0000*/ 	.byte	0x04, 0x37
        /*0002*/ 	.short	(.L_41 - .L_40)
.L_40:
        /*0004*/ 	.word	0x00000082


	//----- nvinfo : EIATTR_KPARAM_INFO
	.align		4
.L_41:
        /*0008*/ 	.byte	0x04, 0x17
        /*000a*/ 	.short	(.L_43 - .L_42)
.L_42:
        /*000c*/ 	.word	0x00000000
        /*0010*/ 	.short	0x0003
        /*0012*/ 	.short	0x0018
        /*0014*/ 	.byte	0x00, 0xf0, 0x11, 0x00


	//----- nvinfo : EIATTR_KPARAM_INFO
	.align		4
.L_43:
        /*0018*/ 	.byte	0x04, 0x17
        /*001a*/ 	.short	(.L_45 - .L_44)
.L_44:
        /*001c*/ 	.word	0x00000000
        /*0020*/ 	.short	0x0002
        /*0022*/ 	.short	0x0010
        /*0024*/ 	.byte	0x00, 0xf0, 0x21, 0x00


	//----- nvinfo : EIATTR_KPARAM_INFO
	.align		4
.L_45:
        /*0028*/ 	.byte	0x04, 0x17
        /*002a*/ 	.short	(.L_47 - .L_46)
.L_46:
        /*002c*/ 	.word	0x00000000
        /*0030*/ 	.short	0x0001
        /*0032*/ 	.short	0x0008
        /*0034*/ 	.byte	0x00, 0xf0, 0x21, 0x00


	//----- nvinfo : EIATTR_KPARAM_INFO
	.align		4
.L_47:
        /*0038*/ 	.byte	0x04, 0x17
        /*003a*/ 	.short	(.L_49 - .L_48)
.L_48:
        /*003c*/ 	.word	0x00000000
        /*0040*/ 	.short	0x0000
        /*0042*/ 	.short	0x0000
        /*0044*/ 	.byte	0x00, 0xf0, 0x21, 0x00


	//----- nvinfo : EIATTR_SPARSE_MMA_MASK
	.align		4
.L_49:
        /*0048*/ 	.byte	0x03, 0x50
        /*004a*/ 	.short	0x0000


	//----- nvinfo : EIATTR_MAXREG_COUNT
	.align		4
        /*004c*/ 	.byte	0x03, 0x1b
        /*004e*/ 	.short	0x00ff


	//----- nvinfo : EIATTR_MERCURY_ISA_VERSION
	.align		4
        /*0050*/ 	.byte	0x03, 0x5f
        /*0052*/ 	.short	0x0101


	//----- nvinfo : EIATTR_EXIT_INSTR_OFFSETS
	.align		4
        /*0054*/ 	.byte	0x04, 0x1c
        /*0056*/ 	.short	(.L_51 - .L_50)


	//   ....[0]....
.L_50:
        /*0058*/ 	.word	0x000000b0


	//   ....[1]....
        /*005c*/ 	.word	0x00000240


	//   ....[2]....
        /*0060*/ 	.word	0x000006b0


	//   ....[3]....
        /*0064*/ 	.word	0x00000740


	//   ....[4]....
        /*0068*/ 	.word	0x00000af0


	//----- nvinfo : EIATTR_MAX_THREADS
	.align		4
.L_51:
        /*006c*/ 	.byte	0x04, 0x05
        /*006e*/ 	.short	(.L_53 - .L_52)
.L_52:
        /*0070*/ 	.word	0x00000100
        /*0074*/ 	.word	0x00000001
        /*0078*/ 	.word	0x00000001


	//----- nvinfo : EIATTR_CRS_STACK_SIZE
	.align		4
.L_53:
        /*007c*/ 	.byte	0x04, 0x1e
        /*007e*/ 	.short	(.L_55 - .L_54)
.L_54:
        /*0080*/ 	.word	0x00000000


	//----- nvinfo : EIATTR_CBANK_PARAM_SIZE
	.align		4
.L_55:
        /*0084*/ 	.byte	0x03, 0x19
        /*0086*/ 	.short	0x001c


	//----- nvinfo : EIATTR_PARAM_CBANK
	.align		4
        /*0088*/ 	.byte	0x04, 0x0a
        /*008a*/ 	.short	(.L_57 - .L_56)
	.align		4
.L_56:
        /*008c*/ 	.word	index@(.nv.constant0._Z25fmha_noloop_reduce_kernelI6__halfLi256ELi1024ELi3EEvPvPKvPKii)
        /*0090*/ 	.short	0x0210
        /*0092*/ 	.short	0x001c


	//----- nvinfo : EIATTR_SW_WAR
	.align		4
.L_57:
        /*0094*/ 	.byte	0x04, 0x36
        /*0096*/ 	.short	(.L_59 - .L_58)
.L_58:
        /*0098*/ 	.word	0x00000008
.L_59:


//--------------------- .nv.info._Z25fmha_noloop_reduce_kernelI6__halfLi256ELi1024ELi2EEvPvPKvPKii --------------------------
	.section	.nv.info._Z25fmha_noloop_reduce_kernelI6__halfLi256ELi1024ELi2EEvPvPKvPKii,"",@"SHT_CUDA_INFO"
	.sectionflags	@""
	.align	4


	//----- nvinfo : EIATTR_CUDA_API_VERSION
	.align		4
        /*0000*/ 	.byte	0x04, 0x37
        /*0002*/ 	.short	(.L_61 - .L_60)
.L_60:
        /*0004*/ 	.word	0x00000082


	//----- nvinfo : EIATTR_KPARAM_INFO
	.align		4
.L_61:
        /*0008*/ 	.byte	0x04, 0x17
        /*000a*/ 	.short	(.L_63 - .L_62)
.L_62:
        /*000c*/ 	.word	0x00000000
        /*0010*/ 	.short	0x0003
        /*0012*/ 	.short	0x0018
        /*0014*/ 	.byte	0x00, 0xf0, 0x11, 0x00


	//----- nvinfo : EIATTR_KPARAM_INFO
	.align		4
.L_63:
        /*0018*/ 	.byte	0x04, 0x17
        /*001a*/ 	.short	(.L_65 - .L_64)
.L_64:
        /*001c*/ 	.word	0x00000000
        /*0020*/ 	.short	0x0002
        /*0022*/ 	.short	0x0010
        /*0024*/ 	.byte	0x00, 0xf0, 0x21, 0x00


	//----- nvinfo : EIATTR_KPARAM_INFO
	.align		4
.L_65:
        /*0028*/ 	.byte	0x04, 0x17
        /*002a*/ 	.short	(.L_67 - .L_66)
.L_66:
        /*002c*/ 	.word	0x00000000
        /*0030*/ 	.short	0x0001
        /*0032*/ 	.short	0x0008
        /*0034*/ 	.byte	0x00, 0xf0, 0x21, 0x00


	//----- nvinfo : EIATTR_KPARAM_INFO
	.align		4
.L_67:
        /*0038*/ 	.byte	0x04, 0x17
        /*003a*/ 	.short	(.L_69 - .L_68)
.L_68:
        /*003c*/ 	.word	0x00000000
        /*0040*/ 	.short	0x0000
        /*0042*/ 	.short	0x0000
        /*0044*/ 	.byte	0x00, 0xf0, 0x21, 0x00


	//----- nvinfo : EIATTR_SPARSE_MMA_MASK
	.align		4
.L_69:
        /*0048*/ 	.byte	0x03, 0x50
        /*004a*/ 	.short	0x0000


	//----- nvinfo : EIATTR_MAXREG_COUNT
	.align		4
        /*004c*/ 	.byte	0x03, 0x1b
        /*004e*/ 	.short	0x00ff


	//----- nvinfo : EIATTR_MERCURY_ISA_VERSION
	.align		4
        /*0050*/ 	.byte	0x03, 0x5f
        /*0052*/ 	.short	0x0101


	//----- nvinfo : EIATTR_EXIT_INSTR_OFFSETS
	.align		4
        /*0054*/ 	.byte	0x04, 0x1c
        /*0056*/ 	.short	(.L_71 - .L_70)


	//   ....[0]....
.L_70:
        /*0058*/ 	.word	0x000000b0


	//   ....[1]....
        /*005c*/ 	.word	0x00000240


	//   ....[2]....
        /*0060*/ 	.word	0x000006b0


	//   ....[3]....
        /*0064*/ 	.word	0x00000740


	//   ....[4]....
        /*0068*/ 	.word	0x000009e0


	//----- nvinfo : EIATTR_MAX_THREADS
	.align		4
.L_71:
        /*006c*/ 	.byte	0x04, 0x05
        /*006e*/ 	.short	(.L_73 - .L_72)
.L_72:
        /*0070*/ 	.word	0x00000100
        /*0074*/ 	.word	0x00000001
        /*0078*/ 	.word	0x00000001


	//----- nvinfo : EIATTR_CRS_STACK_SIZE
	.align		4
.L_73:
        /*007c*/ 	.byte	0x04, 0x1e
        /*007e*/ 	.short	(.L_75 - .L_74)
.L_74:
        /*0080*/ 	.word	0x00000000


	//----- nvinfo : EIATTR_CBANK_PARAM_SIZE
	.align		4
.L_75:
        /*0084*/ 	.byte	0x03, 0x19
        /*0086*/ 	.short	0x001c


	//----- nvinfo : EIATTR_PARAM_CBANK
	.align		4
        /*0088*/ 	.byte	0x04, 0x0a
        /*008a*/ 	.short	(.L_77 - .L_76)
	.align		4
.L_76:
        /*008c*/ 	.word	index@(.nv.constant0._Z25fmha_noloop_reduce_kernelI6__halfLi256ELi1024ELi2EEvPvPKvPKii)
        /*0090*/ 	.short	0x0210
        /*0092*/ 	.short	0x001c


	//----- nvinfo : EIATTR_SW_WAR
	.align		4
.L_77:
        /*0094*/ 	.byte	0x04, 0x36
        /*0096*/ 	.short	(.L_79 - .L_78)
.L_78:
        /*0098*/ 	.word	0x00000008
.L_79:


//--------------------- .nv.callgraph             --------------------------
	.section	.nv.callgraph,"",@"SHT_CUDA_CALLGRAPH"
	.align	4
	.sectionentsize	8
	.align		4
        /*0000*/ 	.word	0x00000000
	.align		4
        /*0004*/ 	.word	0xffffffff
	.align		4
        /*0008*/ 	.word	0x00000000
	.align		4
        /*000c*/ 	.word	0xfffffffe
	.align		4
        /*0010*/ 	.word	0x00000000
	.align		4
        /*0014*/ 	.word	0xfffffffd
	.align		4
        /*0018*/ 	.word	0x00000000
	.align		4
        /*001c*/ 	.word	0xfffffffc


//--------------------- .nv.constant4             --------------------------
	.section	.nv.constant4,"a",@progbits
	.align	8
	.align		8
.nv.constant4:
        /*0000*/ 	.dword	_ZN52_INTERNAL_1f108f9b_21_fmha_noloop_reduce_cu_75eb3ff64cuda3std3__45__cpo5beginE
	.align		8
        /*0008*/ 	.dword	_ZN52_INTERNAL_1f108f9b_21_fmha_noloop_reduce_cu_75eb3ff64cuda3std3__45__cpo3endE
	.align		8
        /*0010*/ 	.dword	_ZN52_INTERNAL_1f108f9b_21_fmha_noloop_reduce_cu_75eb3ff64cuda3std3__45__cpo6cbeginE
	.align		8
        /*0018*/ 	.dword	_ZN52_INTERNAL_1f108f9b_21_fmha_noloop_reduce_cu_75eb3ff64cuda3std3__45__cpo4cendE
	.align		8
        /*0020*/ 	.dword	_ZN52_INTERNAL_1f108f9b_21_fmha_noloop_reduce_cu_75eb3ff64cuda3std3__45__cpo6rbeginE
	.align		8
        /*0028*/ 	.dword	_ZN52_INTERNAL_1f108f9b_21_fmha_noloop_reduce_cu_75eb3ff64cuda3std3__45__cpo4rendE
	.align		8
        /*0030*/ 	.dword	_ZN52_INTERNAL_1f108f9b_21_fmha_noloop_reduce_cu_75eb3ff64cuda3std3__45__cpo7crbeginE
	.align		8
        /*0038*/ 	.dword	_ZN52_INTERNAL_1f108f9b_21_fmha_noloop_reduce_cu_75eb3ff64cuda3std3__45__cpo5crendE
	.align		8
        /*0040*/ 	.dword	_ZN52_INTERNAL_1f108f9b_21_fmha_noloop_reduce_cu_75eb3ff64cuda3std3__454_GLOBAL__N__1f108f9b_21_fmha_noloop_reduce_cu_75eb3ff66ignoreE
	.align		8
        /*0048*/ 	.dword	_ZN52_INTERNAL_1f108f9b_21_fmha_noloop_reduce_cu_75eb3ff64cuda3std3__419piecewise_constructE
	.align		8
        /*0050*/ 	.dword	_ZN52_INTERNAL_1f108f9b_21_fmha_noloop_reduce_cu_75eb3ff64cuda3std3__48in_placeE
	.align		8
        /*0058*/ 	.dword	_ZN52_INTERNAL_1f108f9b_21_fmha_noloop_reduce_cu_75eb3ff64cuda3std3__420unreachable_sentinelE
	.align		8
        /*0060*/ 	.dword	_ZN52_INTERNAL_1f108f9b_21_fmha_noloop_reduce_cu_75eb3ff64cuda3std6ranges3__45__cpo4swapE
	.align		8
        /*0068*/ 	.dword	_ZN52_INTERNAL_1f108f9b_21_fmha_noloop_reduce_cu_75eb3ff64cuda3std6ranges3__45__cpo9iter_moveE
	.align		8
        /*0070*/ 	.dword	_ZN52_INTERNAL_1f108f9b_21_fmha_noloop_reduce_cu_75eb3ff64cuda3std6ranges3__45__cpo5beginE
	.align		8
        /*0078*/ 	.dword	_ZN52_INTERNAL_1f108f9b_21_fmha_noloop_reduce_cu_75eb3ff64cuda3std6ranges3__45__cpo3endE
	.align		8
        /*0080*/ 	.dword	_ZN52_INTERNAL_1f108f9b_21_fmha_noloop_reduce_cu_75eb3ff64cuda3std6ranges3__45__cpo6cbeginE
	.align		8
        /*0088*/ 	.dword	_ZN52_INTERNAL_1f108f9b_21_fmha_noloop_reduce_cu_75eb3ff64cuda3std6ranges3__45__cpo4cendE
	.align		8
        /*0090*/ 	.dword	_ZN52_INTERNAL_1f108f9b_21_fmha_noloop_reduce_cu_75eb3ff64cuda3std6ranges3__45__cpo7advanceE
	.align		8
        /*0098*/ 	.dword	_ZN52_INTERNAL_1f108f9b_21_fmha_noloop_reduce_cu_75eb3ff64cuda3std6ranges3__45__cpo9iter_swapE
	.align		8
        /*00a0*/ 	.dword	_ZN52_INTERNAL_1f108f9b_21_fmha_noloop_reduce_cu_75eb3ff64cuda3std6ranges3__45__cpo4nextE
	.align		8
        /*00a8*/ 	.dword	_ZN52_INTERNAL_1f108f9b_21_fmha_noloop_reduce_cu_75eb3ff64cuda3std6ranges3__45__cpo4prevE
	.align		8
        /*00b0*/ 	.dword	_ZN52_INTERNAL_1f108f9b_21_fmha_noloop_reduce_cu_75eb3ff64cuda3std6ranges3__45__cpo4dataE
	.align		8
        /*00b8*/ 	.dword	_ZN52_INTERNAL_1f108f9b_21_fmha_noloop_reduce_cu_75eb3ff64cuda3std6ranges3__45__cpo5cdataE
	.align		8
        /*00c0*/ 	.dword	_ZN52_INTERNAL_1f108f9b_21_fmha_noloop_reduce_cu_75eb3ff64cuda3std6ranges3__45__cpo4sizeE
	.align		8
        /*00c8*/ 	.dword	_ZN52_INTERNAL_1f108f9b_21_fmha_noloop_reduce_cu_75eb3ff64cuda3std6ranges3__45__cpo5ssizeE
	.align		8
        /*00d0*/ 	.dword	_ZN52_INTERNAL_1f108f9b_21_fmha_noloop_reduce_cu_75eb3ff64cuda3std6ranges3__45__cpo8distanceE
	.align		8
        /*00d8*/ 	.dword	_ZN52_INTERNAL_1f108f9b_21_fmha_noloop_reduce_cu_75eb3ff66thrust23THRUST_300001_SM_900_NS6system6detail10sequential3seqE


//--------------------- .text._Z25fmha_noloop_reduce_kernelI6__halfLi256ELi1024ELi3EEvPvPKvPKii --------------------------
	.section	.text._Z25fmha_noloop_reduce_kernelI6__halfLi256ELi1024ELi3EEvPvPKvPKii,"ax",@progbits
	.align	128
        .global         _Z25fmha_noloop_reduce_kernelI6__halfLi256ELi1024ELi3EEvPvPKvPKii
        .type           _Z25fmha_noloop_reduce_kernelI6__halfLi256ELi1024ELi3EEvPvPKvPKii,@function
        .size           _Z25fmha_noloop_reduce_kernelI6__halfLi256ELi1024ELi3EEvPvPKvPKii,(.L_x_20 - _Z25fmha_noloop_reduce_kernelI6__halfLi256ELi1024ELi3EEvPvPKvPKii)
        .other          _Z25fmha_noloop_reduce_kernelI6__halfLi256ELi1024ELi3EEvPvPKvPKii,@"STO_CUDA_ENTRY STV_DEFAULT"
_Z25fmha_noloop_reduce_kernelI6__halfLi256ELi1024ELi3EEvPvPKvPKii:
.text._Z25fmha_noloop_reduce_kernelI6__halfLi256ELi1024ELi3EEvPvPKvPKii:
[----:B------:R-:W-:Y:S08]  /*0000*/  LDC R1, c[0x0][0x28] ;  /* 0x00000a00ff017b82 */ /* 0x000ff00000000800 */
[----:B------:R-:W0:Y:S01]  /*0010*/  LDC R5, c[0x0][0x228] ;  /* 0x00008a00ff057b82 */ /* 0x000e220000000800 */
[----:B------:R-:W-:-:S07]  /*0020*/  ULDC.64 UR4, c[0x0][0x208] ;  /* 0x0000820000047ab9 */ /* 0x000fce0000000a00 */
[----:B------:R-:W0:Y:S02]  /*0030*/  LDC.64 R2, c[0x0][0x220] ;  /* 0x00008800ff027b82 */ /* 0x000e240000000a00 */
[----:B0-----:R-:W-:-:S06]  /*0040*/  IMAD.WIDE R2, R5, 0x4, R2 ;  /* 0x0000000405027825 */ /* 0x001fcc00078e0202 */
[----:B------:R-:W2:Y:S01]  /*0050*/  LDG.E.CONSTANT R2, desc[UR4][R2.64] ;  /* 0x0000000402027981 */ /* 0x000ea2000c1e9900 */
[----:B------:R-:W2:Y:S02]  /*0060*/  S2R R19, SR_CTAID.X ;  /* 0x0000000000137919 */ /* 0x000ea40000002500 */
[----:B--2---:R-:W-:-:S13]  /*0070*/  ISETP.GE.U32.AND P0, PT, R19, R2, PT ;  /* 0x000000021300720c */ /* 0x004fda0003f06070 */
[----:B------:R-:W-:Y:S05]  /*0080*/  @!P0 BRA `(.L_x_0) ;  /* 0x0000000400b08947 */ /* 0x000fea0003800000 */
[----:B------:R-:W0:Y:S02]  /*0090*/  S2R R4, SR_TID.X ;  /* 0x0000000000047919 */ /* 0x000e240000002100 */
[----:B0-----:R-:W-:-:S13]  /*00a0*/  ISETP.GT.AND P0, PT, R4, 0x17f, PT ;  /* 0x0000017f0400780c */ /* 0x001fda0003f04270 */
[----:B------:R-:W-:Y:S05]  /*00b0*/  @P0 EXIT ;  /* 0x000000000000094d */ /* 0x000fea0003800000 */
[C---:B------:R-:W-:Y:S01]  /*00c0*/  VIMNMX R3, R4.reuse, 0x80, !PT ;  /* 0x0000008004037848 */ /* 0x040fe20007fe0100 */
[----:B------:R-:W-:Y:S03]  /*00d0*/  BSSY B0, `(.L_x_1) ;  /* 0x0000016000007945 */ /* 0x000fe60003800000 */
[----:B------:R-:W-:-:S04]  /*00e0*/  IADD3 R3, -R4, 0xff, R3 ;  /* 0x000000ff04037810 */ /* 0x000fc80007ffe103 */
[C---:B------:R-:W-:Y:S02]  /*00f0*/  LEA.HI R0, R3.reuse, 0x1, RZ, 0x18 ;  /* 0x0000000103007811 */ /* 0x040fe400078fc0ff */
[----:B------:R-:W-:Y:S02]  /*0100*/  ISETP.GE.U32.AND P0, PT, R3, 0x300, PT ;  /* 0x000003000300780c */ /* 0x000fe40003f06070 */
[----:B------:R-:W-:Y:S01]  /*0110*/  LOP3.LUT P1, R2, R0, 0x3, RZ, 0xc0, !PT ;  /* 0x0000000300027812 */ /* 0x000fe2000782c0ff */
[----:B------:R-:W-:-:S12]  /*0120*/  IMAD R0, R19, 0x1800, RZ ;  /* 0x0000180013007824 */ /* 0x000fd800078e02ff */
[----:B------:R-:W-:Y:S05]  /*0130*/  @!P1 BRA `(.L_x_2) ;  /* 0x00000000003c9947 */ /* 0x000fea0003800000 */
[----:B------:R-:W-:Y:S01]  /*0140*/  IMAD.SHL.U32 R3, R4, 0x10, RZ ;  /* 0x0000001004037824 */ /* 0x000fe200078e00ff */
[----:B------:R-:W-:Y:S01]  /*0150*/  ULDC.64 UR6, c[0x0][0x210] ;  /* 0x0000840000067ab9 */ /* 0x000fe20000000a00 */
[----:B------:R-:W-:-:S03]  /*0160*/  IMAD.MOV.U32 R5, RZ, RZ, R2 ;  /* 0x000000ffff057224 */ /* 0x000fc600078e0002 */
[----:B------:R-:W-:Y:S02]  /*0170*/  IADD3 R6, P1, P2, R3, UR6, R0 ;  /* 0x0000000603067c10 */ /* 0x000fe4000fa3e000 */
[----:B------:R-:W-:-:S04]  /*0180*/  SHF.R.S32.HI R3, RZ, 0x1f, R3 ;  /* 0x0000001fff037819 */ /* 0x000fc80000011403 */
[----:B------:R-:W-:-:S07]  /*0190*/  IADD3.X R7, R3, UR7, RZ, P1, P2 ;  /* 0x0000000703077c10 */ /* 0x000fce0008fe44ff */
.L_x_3:
[----:B------:R-:W-:Y:S01]  /*01a0*/  MOV R2, R6 ;  /* 0x0000000600027202 */ /* 0x000fe20000000f00 */
[--C-:B------:R-:W-:Y:S01]  /*01b0*/  IMAD.MOV.U32 R3, RZ, RZ, R7.reuse ;  /* 0x000000ffff037224 */ /* 0x100fe200078e0007 */
[----:B------:R-:W-:Y:S01]  /*01c0*/  IADD3 R6, P2, R6, 0x1000, RZ ;  /* 0x0000100006067810 */ /* 0x000fe20007f5e0ff */
[----:B------:R-:W-:Y:S01]  /*01d0*/  VIADD R5, R5, 0xffffffff ;  /* 0xffffffff05057836 */ /* 0x000fe20000000000 */
[----:B------:R-:W-:Y:S02]  /*01e0*/  IADD3 R4, R4, 0x100, RZ ;  /* 0x0000010004047810 */ /* 0x000fe40007ffe0ff */
[----:B------:R0:W-:Y:S01]  /*01f0*/  STG.E.128 desc[UR4][R2.64], RZ ;  /* 0x000000ff02007986 */ /* 0x0001e2000c101d04 */
[----:B------:R-:W-:Y:S01]  /*0200*/  IMAD.X R7, RZ, RZ, R7, P2 ;  /* 0x000000ffff077224 */ /* 0x000fe200010e0607 */
[----:B------:R-:W-:-:S13]  /*0210*/  ISETP.NE.AND P1, PT, R5, RZ, PT ;  /* 0x000000ff0500720c */ /* 0x000fda0003f25270 */
[----:B0-----:R-:W-:Y:S05]  /*0220*/  @P1 BRA `(.L_x_3) ;  /* 0xfffffffc00dc1947 */ /* 0x001fea000383ffff */
.L_x_2:
[----:B------:R-:W-:Y:S05]  /*0230*/  BSYNC B0 ;  /* 0x0000000000007941 */ /* 0x000fea0003800000 */
.L_x_1:
[----:B------:R-:W-:Y:S05]  /*0240*/  @!P0 EXIT ;  /* 0x000000000000894d */ /* 0x000fea0003800000 */
[----:B------:R-:W-:Y:S01]  /*0250*/  VIADD R10, R4, 0xfffffc00 ;  /* 0xfffffc00040a7836 */ /* 0x000fe20000000000 */
[----:B------:R-:W-:Y:S01]  /*0260*/  ULDC.64 UR6, c[0x0][0x210] ;  /* 0x0000840000067ab9 */ /* 0x000fe20000000a00 */
[----:B------:R-:W-:Y:S01]  /*0270*/  BSSY B0, `(.L_x_4) ;  /* 0x000002a000007945 */ /* 0x000fe20003800000 */
[----:B------:R-:W-:Y:S02]  /*0280*/  PLOP3.LUT P0, PT, PT, PT, PT, 0x80, 0x0 ;  /* 0x000000000000781c */ /* 0x000fe40003f0f070 */
[----:B------:R-:W-:Y:S02]  /*0290*/  IADD3 R2, -R10, -0x280, RZ ;  /* 0xfffffd800a027810 */ /* 0x000fe40007ffe1ff */
[----:B------:R-:W-:Y:S02]  /*02a0*/  SHF.L.U32 R11, R4, 0x4, RZ ;  /* 0x00000004040b7819 */ /* 0x000fe400000006ff */
[----:B------:R-:W-:-:S13]  /*02b0*/  ISETP.GT.AND P1, PT, R2, 0xc00, PT ;  /* 0x00000c000200780c */ /* 0x000fda0003f24270 */
[----:B------:R-:W-:Y:S05]  /*02c0*/  @!P1 BRA `(.L_x_5) ;  /* 0x0000000000909947 */ /* 0x000fea0003800000 */
[----:B------:R-:W-:-:S13]  /*02d0*/  PLOP3.LUT P0, PT, PT, PT, PT, 0x8, 0x0 ;  /* 0x000000000000781c */ /* 0x000fda0003f0e170 */
.L_x_6:
[C---:B0-----:R-:W-:Y:S01]  /*02e0*/  VIADD R5, R11.reuse, 0x4000 ;  /* 0x000040000b057836 */ /* 0x041fe20000000000 */
[----:B------:R-:W-:Y:S01]  /*02f0*/  SHF.R.S32.HI R3, RZ, 0x1f, R11 ;  /* 0x0000001fff037819 */ /* 0x000fe2000001140b */
[C---:B------:R-:W-:Y:S01]  /*0300*/  VIADD R7, R11.reuse, 0x8000 ;  /* 0x000080000b077836 */ /* 0x040fe20000000000 */
[--C-:B------:R-:W-:Y:S01]  /*0310*/  IADD3 R2, P1, P2, R11, UR6, R0.reuse ;  /* 0x000000060b027c10 */ /* 0x100fe2000fa3e000 */
[----:B------:R-:W-:Y:S01]  /*0320*/  VIADD R10, R10, 0x1000 ;  /* 0x000010000a0a7836 */ /* 0x000fe20000000000 */
[----:B------:R-:W-:Y:S02]  /*0330*/  SHF.R.S32.HI R8, RZ, 0x1f, R5 ;  /* 0x0000001fff087819 */ /* 0x000fe40000011405 */
[----:B------:R-:W-:Y:S02]  /*0340*/  IADD3 R4, P3, P4, R5, UR6, R0 ;  /* 0x0000000605047c10 */ /* 0x000fe4000fc7e000 */
[----:B------:R-:W-:Y:S02]  /*0350*/  IADD3 R9, R11, 0xc000, RZ ;  /* 0x0000c0000b097810 */ /* 0x000fe40007ffe0ff */
[----:B------:R-:W-:-:S02]  /*0360*/  IADD3.X R3, R3, UR7, RZ, P1, P2 ;  /* 0x0000000703037c10 */ /* 0x000fc40008fe44ff */
[----:B------:R-:W-:Y:S02]  /*0370*/  SHF.R.S32.HI R13, RZ, 0x1f, R7 ;  /* 0x0000001fff0d7819 */ /* 0x000fe40000011407 */
[--C-:B------:R-:W-:Y:S01]  /*0380*/  IADD3 R6, P1, P2, R7, UR6, R0.reuse ;  /* 0x0000000607067c10 */ /* 0x100fe2000fa3e000 */
[----:B------:R0:W-:Y:S01]  /*0390*/  STG.E.128 desc[UR4][R2.64], RZ ;  /* 0x000000ff02007986 */ /* 0x0001e2000c101d04 */
[----:B------:R-:W-:Y:S02]  /*03a0*/  IADD3.X R5, R8, UR7, RZ, P3, P4 ;  /* 0x0000000708057c10 */ /* 0x000fe40009fe84ff */
[----:B------:R-:W-:Y:S01]  /*03b0*/  SHF.R.S32.HI R12, RZ, 0x1f, R9 ;  /* 0x0000001fff0c7819 */ /* 0x000fe20000011409 */
[----:B------:R0:W-:Y:S01]  /*03c0*/  STG.E.128 desc[UR4][R2.64+0x1000], RZ ;  /* 0x001000ff02007986 */ /* 0x0001e2000c101d04 */
[----:B------:R-:W-:Y:S02]  /*03d0*/  IADD3 R8, P3, P4, R9, UR6, R0 ;  /* 0x0000000609087c10 */ /* 0x000fe4000fc7e000 */
[----:B------:R-:W-:Y:S01]  /*03e0*/  IADD3.X R7, R13, UR7, RZ, P1, P2 ;  /* 0x000000070d077c10 */ /* 0x000fe20008fe44ff */
[----:B------:R0:W-:Y:S01]  /*03f0*/  STG.E.128 desc[UR4][R2.64+0x2000], RZ ;  /* 0x002000ff02007986 */ /* 0x0001e2000c101d04 */
[----:B------:R-:W-:-:S02]  /*0400*/  IADD3.X R9, R12, UR7, RZ, P3, P4 ;  /* 0x000000070c097c10 */ /* 0x000fc40009fe84ff */
[----:B------:R-:W-:Y:S01]  /*0410*/  ISETP.GE.AND P1, PT, R10, -0xe80, PT ;  /* 0xfffff1800a00780c */ /* 0x000fe20003f26270 */
[----:B------:R0:W-:Y:S01]  /*0420*/  STG.E.128 desc[UR4][R2.64+0x3000], RZ ;  /* 0x003000ff02007986 */ /* 0x0001e2000c101d04 */
[----:B------:R-:W-:-:S03]  /*0430*/  IADD3 R11, R11, 0x10000, RZ ;  /* 0x000100000b0b7810 */ /* 0x000fc60007ffe0ff */
[----:B------:R0:W-:Y:S04]  /*0440*/  STG.E.128 desc[UR4][R4.64], RZ ;  /* 0x000000ff04007986 */ /* 0x0001e8000c101d04 */
        /* <DEDUP_REMOVED lines=10> */
[----:B------:R0:W-:Y:S01]  /*04f0*/  STG.E.128 desc[UR4][R8.64+0x3000], RZ ;  /* 0x003000ff08007986 */ /* 0x0001e2000c101d04 */
[----:B------:R-:W-:Y:S05]  /*0500*/  @!P1 BRA `(.L_x_6) ;  /* 0xfffffffc00749947 */ /* 0x000fea000383ffff */
.L_x_5:
[----:B------:R-:W-:Y:S05]  /*0510*/  BSYNC B0 ;  /* 0x0000000000007941 */ /* 0x000fea0003800000 */
.L_x_4:
[----:B0-----:R-:W-:Y:S01]  /*0520*/  IADD3 R2, -R10, -0x280, RZ ;  /* 0xfffffd800a027810 */ /* 0x001fe20007ffe1ff */
[----:B------:R-:W-:Y:S03]  /*0530*/  BSSY B0, `(.L_x_7) ;  /* 0x0000016000007945 */ /* 0x000fe60003800000 */
[----:B------:R-:W-:-:S13]  /*0540*/  ISETP.GT.AND P1, PT, R2, 0x400, PT ;  /* 0x000004000200780c */ /* 0x000fda0003f24270 */
[----:B------:R-:W-:Y:S05]  /*0550*/  @!P1 BRA `(.L_x_8) ;  /* 0x00000000004c9947 */ /* 0x000fea0003800000 */
[C---:B------:R-:W-:Y:S01]  /*0560*/  VIADD R5, R11.reuse, 0x4000 ;  /* 0x000040000b057836 */ /* 0x040fe20000000000 */
[----:B------:R-:W-:Y:S01]  /*0570*/  ULDC.64 UR6, c[0x0][0x210] ;  /* 0x0000840000067ab9 */ /* 0x000fe20000000a00 */
[----:B------:R-:W-:Y:S02]  /*0580*/  SHF.R.S32.HI R3, RZ, 0x1f, R11 ;  /* 0x0000001fff037819 */ /* 0x000fe4000001140b */
[C-C-:B------:R-:W-:Y:S01]  /*0590*/  IADD3 R2, P0, P1, R11.reuse, UR6, R0.reuse ;  /* 0x000000060b027c10 */ /* 0x140fe2000f91e000 */
[----:B------:R-:W-:Y:S01]  /*05a0*/  VIADD R11, R11, 0x8000 ;  /* 0x000080000b0b7836 */ /* 0x000fe20000000000 */
[----:B------:R-:W-:Y:S02]  /*05b0*/  SHF.R.S32.HI R6, RZ, 0x1f, R5 ;  /* 0x0000001fff067819 */ /* 0x000fe40000011405 */
[----:B------:R-:W-:Y:S02]  /*05c0*/  IADD3 R4, P2, P3, R5, UR6, R0 ;  /* 0x0000000605047c10 */ /* 0x000fe4000fb5e000 */
[----:B------:R-:W-:-:S02]  /*05d0*/  IADD3.X R3, R3, UR7, RZ, P0, P1 ;  /* 0x0000000703037c10 */ /* 0x000fc400087e24ff */
[----:B------:R-:W-:Y:S02]  /*05e0*/  IADD3.X R5, R6, UR7, RZ, P2, P3 ;  /* 0x0000000706057c10 */ /* 0x000fe400097e64ff */
[----:B------:R-:W-:Y:S01]  /*05f0*/  PLOP3.LUT P0, PT, PT, PT, PT, 0x8, 0x0 ;  /* 0x000000000000781c */ /* 0x000fe20003f0e170 */
        /* <DEDUP_REMOVED lines=8> */
[----:B------:R0:W-:Y:S02]  /*0680*/  STG.E.128 desc[UR4][R4.64+0x3000], RZ ;  /* 0x003000ff04007986 */ /* 0x0001e4000c101d04 */
.L_x_8:
[----:B------:R-:W-:Y:S05]  /*0690*/  BSYNC B0 ;  /* 0x0000000000007941 */ /* 0x000fea0003800000 */
.L_x_7:
[----:B------:R-:W-:-:S13]  /*06a0*/  ISETP.LT.OR P0, PT, R10, -0x280, P0 ;  /* 0xfffffd800a00780c */ /* 0x000fda0000701670 */
[----:B------:R-:W-:Y:S05]  /*06b0*/  @!P0 EXIT ;  /* 0x000000000000894d */ /* 0x000fea0003800000 */
[----:B------:R-:W-:Y:S01]  /*06c0*/  ULDC.64 UR6, c[0x0][0x210] ;  /* 0x0000840000067ab9 */ /* 0x000fe20000000a00 */
[----:B0-----:R-:W-:Y:S02]  /*06d0*/  SHF.R.S32.HI R3, RZ, 0x1f, R11 ;  /* 0x0000001fff037819 */ /* 0x001fe4000001140b */
[----:B------:R-:W-:-:S04]  /*06e0*/  IADD3 R2, P0, P1, R11, UR6, R0 ;  /* 0x000000060b027c10 */ /* 0x000fc8000f91e000 */
[----:B------:R-:W-:-:S05]  /*06f0*/  IADD3.X R3, R3, UR7, RZ, P0, P1 ;  /* 0x0000000703037c10 */ /* 0x000fca00087e24ff */
[----:B------:R-:W-:Y:S04]  /*0700*/  STG.E.128 desc[UR4][R2.64], RZ ;  /* 0x000000ff02007986 */ /* 0x000fe8000c101d04 */
[----:B------:R-:W-:Y:S04]  /*0710*/  STG.E.128 desc[UR4][R2.64+0x1000], RZ ;  /* 0x001000ff02007986 */ /* 0x000fe8000c101d04 */
[----:B------:R-:W-:Y:S04]  /*0720*/  STG.E.128 desc[UR4][R2.64+0x2000], RZ ;  /* 0x002000ff02007986 */ /* 0x000fe8000c101d04 */
[----:B------:R-:W-:Y:S01]  /*0730*/  STG.E.128 desc[UR4][R2.64+0x3000], RZ ;  /* 0x003000ff02007986 */ /* 0x000fe2000c101d04 */
[----:B------:R-:W-:Y:S05]  /*0740*/  EXIT ;  /* 0x000000000000794d */ /* 0x000fea0003800000 */
.L_x_0:
[----:B------:R-:W0:Y:S01]  /*0750*/  S2R R0, SR_TID.X ;  /* 0x0000000000007919 */ /* 0x000e220000002100 */
[----:B------:R-:W-:Y:S01]  /*0760*/  ULDC.64 UR6, c[0x0][0x218] ;  /* 0x0000860000067ab9 */ /* 0x000fe20000000a00 */
[----:B0-----:R-:W-:-:S05]  /*0770*/  IMAD R0, R19, 0x300, R0 ;  /* 0x0000030013007824 */ /* 0x001fca00078e0200 */
[----:B------:R-:W-:-:S04]  /*0780*/  SHF.L.U32 R0, R0, 0x4, RZ ;  /* 0x0000000400007819 */ /* 0x000fc800000006ff */
[----:B------:R-:W-:-:S04]  /*0790*/  IADD3 R16, P0, R0, UR6, RZ ;  /* 0x0000000600107c10 */ /* 0x000fc8000ff1e0ff */
[----:B------:R-:W-:Y:S01]  /*07a0*/  LEA.HI.X.SX32 R17, R0, UR7, 0x1, P0 ;  /* 0x0000000700117c11 */ /* 0x000fe200080f0eff */
[----:B------:R-:W-:Y:S01]  /*07b0*/  IMAD R0, R19, -0x1800, R0 ;  /* 0xffffe80013007824 */ /* 0x000fe200078e0200 */
[----:B------:R-:W-:-:S03]  /*07c0*/  ULDC.64 UR6, c[0x0][0x210] ;  /* 0x0000840000067ab9 */ /* 0x000fc60000000a00 */
[----:B------:R-:W2:Y:S04]  /*07d0*/  LDG.E.128.CONSTANT R12, desc[UR4][R16.64] ;  /* 0x00000004100c7981 */ /* 0x000ea8000c1e9d00 */
[----:B------:R-:W3:Y:S04]  /*07e0*/  LDG.E.128.CONSTANT R8, desc[UR4][R16.64+0x1000] ;  /* 0x0010000410087981 */ /* 0x000ee8000c1e9d00 */
[----:B------:R0:W4:Y:S01]  /*07f0*/  LDG.E.128.CONSTANT R4, desc[UR4][R16.64+0x2000] ;  /* 0x0020000410047981 */ /* 0x000122000c1e9d00 */
[--C-:B--2---:R-:W-:Y:S02]  /*0800*/  HADD2.F32 R18, -RZ, R12.reuse.H0_H0 ;  /* 0x2000000cff127230 */ /* 0x104fe40000004100 */
[----:B------:R-:W-:-:S02]  /*0810*/  HADD2.F32 R19, -RZ, R12.H1_H1 ;  /* 0x3000000cff137230 */ /* 0x000fc40000004100 */
[----:B------:R-:W-:Y:S02]  /*0820*/  HADD2.F32 R2, -RZ, R15.H0_H0 ;  /* 0x2000000fff027230 */ /* 0x000fe40000004100 */
[--C-:B---3--:R-:W-:Y:S02]  /*0830*/  HADD2.F32 R22, -RZ, R10.reuse.H0_H0 ;  /* 0x2000000aff167230 */ /* 0x108fe40000004100 */
[----:B------:R-:W-:Y:S02]  /*0840*/  HADD2.F32 R23, -RZ, R10.H1_H1 ;  /* 0x3000000aff177230 */ /* 0x000fe40000004100 */
[----:B------:R-:W-:Y:S02]  /*0850*/  HADD2.F32 R12, -RZ, R13.H0_H0 ;  /* 0x2000000dff0c7230 */ /* 0x000fe40000004100 */
[----:B------:R-:W-:Y:S02]  /*0860*/  HADD2.F32 R15, -RZ, R15.H1_H1 ;  /* 0x3000000fff0f7230 */ /* 0x000fe40000004100 */
[----:B0-----:R-:W-:-:S02]  /*0870*/  HADD2.F32 R17, -RZ, R9.H0_H0 ;  /* 0x20000009ff117230 */ /* 0x001fc40000004100 */
[----:B------:R-:W-:Y:S02]  /*0880*/  HADD2.F32 R10, -RZ, R11.H1_H1 ;  /* 0x3000000bff0a7230 */ /* 0x000fe40000004100 */
[----:B------:R-:W-:Y:S02]  /*0890*/  HADD2.F32 R16, -RZ, R8.H1_H1 ;  /* 0x30000008ff107230 */ /* 0x000fe40000004100 */
[----:B------:R-:W-:Y:S01]  /*08a0*/  FADD.FTZ R12, R12, R17 ;  /* 0x000000110c0c7221 */ /* 0x000fe20000010000 */
[----:B------:R-:W-:Y:S02]  /*08b0*/  HADD2.F32 R13, -RZ, R13.H1_H1 ;  /* 0x3000000dff0d7230 */ /* 0x000fe40000004100 */
[----:B------:R-:W-:Y:S01]  /*08c0*/  FADD.FTZ R15, R15, R10 ;  /* 0x0000000a0f0f7221 */ /* 0x000fe20000010000 */
[----:B------:R-:W-:Y:S02]  /*08d0*/  HADD2.F32 R3, -RZ, R14.H0_H0 ;  /* 0x2000000eff037230 */ /* 0x000fe40000004100 */
[----:B------:R-:W-:-:S02]  /*08e0*/  HADD2.F32 R21, -RZ, R8.H0_H0 ;  /* 0x20000008ff157230 */ /* 0x000fc40000004100 */
[----:B------:R-:W-:Y:S02]  /*08f0*/  HADD2.F32 R20, -RZ, R9.H1_H1 ;  /* 0x30000009ff147230 */ /* 0x000fe40000004100 */
[----:B------:R-:W-:Y:S01]  /*0900*/  FADD.FTZ R9, R19, R16 ;  /* 0x0000001013097221 */ /* 0x000fe20000010000 */
[----:B------:R-:W-:Y:S02]  /*0910*/  HADD2.F32 R14, -RZ, R14.H1_H1 ;  /* 0x3000000eff0e7230 */ /* 0x000fe40000004100 */
[----:B------:R-:W-:Y:S01]  /*0920*/  FADD.FTZ R8, R18, R21 ;  /* 0x0000001512087221 */ /* 0x000fe20000010000 */
[----:B------:R-:W-:Y:S02]  /*0930*/  HADD2.F32 R25, -RZ, R11.H0_H0 ;  /* 0x2000000bff197230 */ /* 0x000fe40000004100 */
[----:B------:R-:W-:Y:S01]  /*0940*/  FADD.FTZ R13, R13, R20 ;  /* 0x000000140d0d7221 */ /* 0x000fe20000010000 */
[----:B----4-:R-:W-:Y:S02]  /*0950*/  HADD2.F32 R11, -RZ, R4.H0_H0 ;  /* 0x20000004ff0b7230 */ /* 0x010fe40000004100 */
[----:B------:R-:W-:Y:S01]  /*0960*/  FADD.FTZ R3, R3, R22 ;  /* 0x0000001603037221 */ /* 0x000fe20000010000 */
[----:B------:R-:W-:-:S02]  /*0970*/  HADD2.F32 R17, -RZ, R5.H0_H0 ;  /* 0x20000005ff117230 */ /* 0x000fc40000004100 */
[----:B------:R-:W-:Y:S01]  /*0980*/  FADD.FTZ R14, R14, R23 ;  /* 0x000000170e0e7221 */ /* 0x000fe20000010000 */
[----:B------:R-:W-:Y:S02]  /*0990*/  HADD2.F32 R10, -RZ, R5.H1_H1 ;  /* 0x30000005ff0a7230 */ /* 0x000fe40000004100 */
[----:B------:R-:W-:Y:S01]  /*09a0*/  FADD.FTZ R2, R2, R25 ;  /* 0x0000001902027221 */ /* 0x000fe20000010000 */
[----:B------:R-:W-:Y:S02]  /*09b0*/  HADD2.F32 R4, -RZ, R4.H1_H1 ;  /* 0x30000004ff047230 */ /* 0x000fe40000004100 */
[----:B------:R-:W-:Y:S01]  /*09c0*/  FADD.FTZ R8, R8, R11 ;  /* 0x0000000b08087221 */ /* 0x000fe20000010000 */
[--C-:B------:R-:W-:Y:S02]  /*09d0*/  HADD2.F32 R16, -RZ, R6.reuse.H0_H0 ;  /* 0x20000006ff107230 */ /* 0x100fe40000004100 */
[----:B------:R-:W-:Y:S01]  /*09e0*/  FADD.FTZ R13, R13, R10 ;  /* 0x0000000a0d0d7221 */ /* 0x000fe20000010000 */
[----:B------:R-:W-:-:S02]  /*09f0*/  HADD2.F32 R5, -RZ, R6.H1_H1 ;  /* 0x30000006ff057230 */ /* 0x000fc40000004100 */
[----:B------:R-:W-:Y:S01]  /*0a00*/  FADD.FTZ R9, R9, R4 ;  /* 0x0000000409097221 */ /* 0x000fe20000010000 */
[--C-:B------:R-:W-:Y:S02]  /*0a10*/  HADD2.F32 R19, -RZ, R7.reuse.H0_H0 ;  /* 0x20000007ff137230 */ /* 0x100fe40000004100 */
[----:B------:R-:W-:Y:S01]  /*0a20*/  FADD.FTZ R12, R12, R17 ;  /* 0x000000110c0c7221 */ /* 0x000fe20000010000 */
[----:B------:R-:W-:Y:S02]  /*0a30*/  HADD2.F32 R6, -RZ, R7.H1_H1 ;  /* 0x30000007ff067230 */ /* 0x000fe40000004100 */
[----:B------:R-:W-:Y:S01]  /*0a40*/  FADD.FTZ R3, R3, R16 ;  /* 0x0000001003037221 */ /* 0x000fe20000010000 */
[----:B------:R-:W-:Y:S01]  /*0a50*/  FADD.FTZ R10, R14, R5 ;  /* 0x000000050e0a7221 */ /* 0x000fe20000010000 */
[----:B------:R-:W-:Y:S01]  /*0a60*/  FADD.FTZ R2, R2, R19 ;  /* 0x0000001302027221 */ /* 0x000fe20000010000 */
[----:B------:R-:W-:Y:S01]  /*0a70*/  IADD3 R4, P0, R0, UR6, RZ ;  /* 0x0000000600047c10 */ /* 0x000fe2000ff1e0ff */
[----:B------:R-:W-:Y:S01]  /*0a80*/  FADD.FTZ R11, R15, R6 ;  /* 0x000000060f0b7221 */ /* 0x000fe20000010000 */
[----:B------:R-:W-:-:S02]  /*0a90*/  F2FP.F16.F32.PACK_AB R8, R9, R8 ;  /* 0x000000080908723e */ /* 0x000fc400000000ff */
[----:B------:R-:W-:Y:S02]  /*0aa0*/  LEA.HI.X.SX32 R5, R0, UR7, 0x1, P0 ;  /* 0x0000000700057c11 */ /* 0x000fe400080f0eff */
[----:B------:R-:W-:Y:S02]  /*0ab0*/  F2FP.F16.F32.PACK_AB R9, R13, R12 ;  /* 0x0000000c0d09723e */ /* 0x000fe400000000ff */
[----:B------:R-:W-:Y:S02]  /*0ac0*/  F2FP.F16.F32.PACK_AB R10, R10, R3 ;  /* 0x000000030a0a723e */ /* 0x000fe400000000ff */
[----:B------:R-:W-:-:S05]  /*0ad0*/  F2FP.F16.F32.PACK_AB R11, R11, R2 ;  /* 0x000000020b0b723e */ /* 0x000fca00000000ff */
[----:B------:R-:W-:Y:S01]  /*0ae0*/  STG.E.128 desc[UR4][R4.64+0x800], R8 ;  /* 0x0008000804007986 */ /* 0x000fe2000c101d04 */
[----:B------:R-:W-:Y:S05]  /*0af0*/  EXIT ;  /* 0x000000000000794d */ /* 0x000fea0003800000 */
.L_x_9:
[----:B------:R-:W-:-:S00]  /*0b00*/  BRA `(.L_x_9) ;  /* 0xfffffffc00fc7947 */ /* 0x000fc0000383ffff */
[----:B------:R-:W-:-:S00]  /*0b10*/  NOP ;  /* 0x0000000000007918 */ /* 0x000fc00000000000 */
        /* <DEDUP_REMOVED lines=14> */
.L_x_20:


//--------------------- .text._Z25fmha_noloop_reduce_kernelI6__halfLi256ELi1024ELi2EEvPvPKvPKii --------------------------
	.section	.text._Z25fmha_noloop_reduce_kernelI6__halfLi256ELi1024ELi2EEvPvPKvPKii,"ax",@progbits
	.align	128
        .global         _Z25fmha_noloop_reduce_kernelI6__halfLi256ELi1024ELi2EEvPvPKvPKii
        .type           _Z25fmha_noloop_reduce_kernelI6__halfLi256ELi1024ELi2EEvPvPKvPKii,@function
        .size           _Z25fmha_noloop_reduce_kernelI6__halfLi256ELi1024ELi2EEvPvPKvPKii,(.L_x_21 - _Z25fmha_noloop_reduce_kernelI6__halfLi256ELi1024ELi2EEvPvPKvPKii)
        .other          _Z25fmha_noloop_reduce_kernelI6__halfLi256ELi1024ELi2EEvPvPKvPKii,@"STO_CUDA_ENTRY STV_DEFAULT"
_Z25fmha_noloop_reduce_kernelI6__halfLi256ELi1024ELi2EEvPvPKvPKii:
.text._Z25fmha_noloop_reduce_kernelI6__halfLi256ELi1024ELi2EEvPvPKvPKii:
        /* <DEDUP_REMOVED lines=26> */
.L_x_13:
[----:B------:R-:W-:Y:S01]  /*01a0*/  IMAD.MOV.U32 R2, RZ, RZ, R6 ;  /* 0x000000ffff027224 */ /* 0x000fe200078e0006 */
[----:B------:R-:W-:Y:S01]  /*01b0*/  IADD3 R6, P2, R6, 0x1000, RZ ;  /* 0x0000100006067810 */ /* 0x000fe20007f5e0ff */
[--C-:B------:R-:W-:Y:S02]  /*01c0*/  IMAD.MOV.U32 R3, RZ, RZ, R7.reuse ;  /* 0x000000ffff037224 */ /* 0x100fe400078e0007 */
[----:B------:R-:W-:Y:S02]  /*01d0*/  VIADD R5, R5, 0xffffffff ;  /* 0xffffffff05057836 */ /* 0x000fe40000000000 */
[----:B------:R-:W-:Y:S01]  /*01e0*/  VIADD R4, R4, 0x100 ;  /* 0x0000010004047836 */ /* 0x000fe20000000000 */
[----:B------:R0:W-:Y:S01]  /*01f0*/  STG.E.128 desc[UR4][R2.64], RZ ;  /* 0x000000ff02007986 */ /* 0x0001e2000c101d04 */
[----:B------:R-:W-:Y:S01]  /*0200*/  IMAD.X R7, RZ, RZ, R7, P2 ;  /* 0x000000ffff077224 */ /* 0x000fe200010e0607 */
[----:B------:R-:W-:-:S13]  /*0210*/  ISETP.NE.AND P1, PT, R5, RZ, PT ;  /* 0x000000ff0500720c */ /* 0x000fda0003f25270 */
[----:B0-----:R-:W-:Y:S05]  /*0220*/  @P1 BRA `(.L_x_13) ;  /* 0xfffffffc00dc1947 */ /* 0x001fea000383ffff */
.L_x_12:
[----:B------:R-:W-:Y:S05]  /*0230*/  BSYNC B0 ;  /* 0x0000000000007941 */ /* 0x000fea0003800000 */
.L_x_11:
[----:B------:R-:W-:Y:S05]  /*0240*/  @!P0 EXIT ;  /* 0x000000000000894d */ /* 0x000fea0003800000 */
[C---:B------:R-:W-:Y:S01]  /*0250*/  VIADD R10, R4.reuse, 0xfffffc00 ;  /* 0xfffffc00040a7836 */ /* 0x040fe20000000000 */
[----:B------:R-:W-:Y:S01]  /*0260*/  ULDC.64 UR6, c[0x0][0x210] ;  /* 0x0000840000067ab9 */ /* 0x000fe20000000a00 */
[----:B------:R-:W-:Y:S01]  /*0270*/  BSSY B0, `(.L_x_14) ;  /* 0x000002a000007945 */ /* 0x000fe20003800000 */
[----:B------:R-:W-:Y:S01]  /*0280*/  PLOP3.LUT P0, PT, PT, PT, PT, 0x80, 0x0 ;  /* 0x000000000000781c */ /* 0x000fe20003f0f070 */
[----:B------:R-:W-:Y:S01]  /*0290*/  IMAD.SHL.U32 R11, R4, 0x10, RZ ;  /* 0x00000010040b7824 */ /* 0x000fe200078e00ff */
[----:B------:R-:W-:-:S04]  /*02a0*/  IADD3 R2, -R10, -0x280, RZ ;  /* 0xfffffd800a027810 */ /* 0x000fc80007ffe1ff */
[----:B------:R-:W-:-:S13]  /*02b0*/  ISETP.GT.AND P1, PT, R2, 0xc00, PT ;  /* 0x00000c000200780c */ /* 0x000fda0003f24270 */
[----:B------:R-:W-:Y:S05]  /*02c0*/  @!P1 BRA `(.L_x_15) ;  /* 0x0000000000909947 */ /* 0x000fea0003800000 */
[----:B------:R-:W-:-:S13]  /*02d0*/  PLOP3.LUT P0, PT, PT, PT, PT, 0x8, 0x0 ;  /* 0x000000000000781c */ /* 0x000fda0003f0e170 */
.L_x_16:
[C---:B0-----:R-:W-:Y:S01]  /*02e0*/  VIADD R5, R11.reuse, 0x4000 ;  /* 0x000040000b057836 */ /* 0x041fe20000000000 */
[----:B------:R-:W-:Y:S01]  /*02f0*/  SHF.R.S32.HI R3, RZ, 0x1f, R11 ;  /* 0x0000001fff037819 */ /* 0x000fe2000001140b */
[C---:B------:R-:W-:Y:S01]  /*0300*/  VIADD R7, R11.reuse, 0x8000 ;  /* 0x000080000b077836 */ /* 0x040fe20000000000 */
[C-C-:B------:R-:W-:Y:S01]  /*0310*/  IADD3 R2, P1, P2, R11.reuse, UR6, R0.reuse ;  /* 0x000000060b027c10 */ /* 0x140fe2000fa3e000 */
[----:B------:R-:W-:Y:S01]  /*0320*/  VIADD R9, R11, 0xc000 ;  /* 0x0000c0000b097836 */ /* 0x000fe20000000000 */
[----:B------:R-:W-:Y:S01]  /*0330*/  SHF.R.S32.HI R8, RZ, 0x1f, R5 ;  /* 0x0000001fff087819 */ /* 0x000fe20000011405 */
[----:B------:R-:W-:Y:S01]  /*0340*/  VIADD R10, R10, 0x1000 ;  /* 0x000010000a0a7836 */ /* 0x000fe20000000000 */
[----:B------:R-:W-:Y:S01]  /*0350*/  IADD3 R4, P3, P4, R5, UR6, R0 ;  /* 0x0000000605047c10 */ /* 0x000fe2000fc7e000 */
[----:B------:R-:W-:Y:S01]  /*0360*/  VIADD R11, R11, 0x10000 ;  /* 0x000100000b0b7836 */ /* 0x000fe20000000000 */
[----:B------:R-:W-:Y:S02]  /*0370*/  IADD3.X R3, R3, UR7, RZ, P1, P2 ;  /* 0x0000000703037c10 */ /* 0x000fe40008fe44ff */
[----:B------:R-:W-:-:S02]  /*0380*/  SHF.R.S32.HI R13, RZ, 0x1f, R7 ;  /* 0x0000001fff0d7819 */ /* 0x000fc40000011407 */
        /* <DEDUP_REMOVED lines=24> */
.L_x_15:
[----:B------:R-:W-:Y:S05]  /*0510*/  BSYNC B0 ;  /* 0x0000000000007941 */ /* 0x000fea0003800000 */
.L_x_14:
[----:B0-----:R-:W-:Y:S01]  /*0520*/  IADD3 R2, -R10, -0x280, RZ ;  /* 0xfffffd800a027810 */ /* 0x001fe20007ffe1ff */
[----:B------:R-:W-:Y:S03]  /*0530*/  BSSY B0, `(.L_x_17) ;  /* 0x0000016000007945 */ /* 0x000fe60003800000 */
[----:B------:R-:W-:-:S13]  /*0540*/  ISETP.GT.AND P1, PT, R2, 0x400, PT ;  /* 0x000004000200780c */ /* 0x000fda0003f24270 */
[----:B------:R-:W-:Y:S05]  /*0550*/  @!P1 BRA `(.L_x_18) ;  /* 0x00000000004c9947 */ /* 0x000fea0003800000 */
[C---:B------:R-:W-:Y:S01]  /*0560*/  VIADD R5, R11.reuse, 0x4000 ;  /* 0x000040000b057836 */ /* 0x040fe20000000000 */
[----:B------:R-:W-:Y:S01]  /*0570*/  ULDC.64 UR6, c[0x0][0x210] ;  /* 0x0000840000067ab9 */ /* 0x000fe20000000a00 */
[----:B------:R-:W-:Y:S01]  /*0580*/  SHF.R.S32.HI R3, RZ, 0x1f, R11 ;  /* 0x0000001fff037819 */ /* 0x000fe2000001140b */
[----:B------:R-:W-:Y:S01]  /*0590*/  VIADD R10, R10, 0x800 ;  /* 0x000008000a0a7836 */ /* 0x000fe20000000000 */
[C-C-:B------:R-:W-:Y:S01]  /*05a0*/  IADD3 R2, P0, P1, R11.reuse, UR6, R0.reuse ;  /* 0x000000060b027c10 */ /* 0x140fe2000f91e000 */
[----:B------:R-:W-:Y:S01]  /*05b0*/  VIADD R11, R11, 0x8000 ;  /* 0x000080000b0b7836 */ /* 0x000fe20000000000 */
[----:B------:R-:W-:Y:S02]  /*05c0*/  SHF.R.S32.HI R6, RZ, 0x1f, R5 ;  /* 0x0000001fff067819 */ /* 0x000fe40000011405 */
[----:B------:R-:W-:Y:S02]  /*05d0*/  IADD3 R4, P2, P3, R5, UR6, R0 ;  /* 0x0000000605047c10 */ /* 0x000fe4000fb5e000 */
[----:B------:R-:W-:-:S02]  /*05e0*/  IADD3.X R3, R3, UR7, RZ, P0, P1 ;  /* 0x0000000703037c10 */ /* 0x000fc400087e24ff */
[----:B------:R-:W-:Y:S02]  /*05f0*/  IADD3.X R5, R6, UR7, RZ, P2, P3 ;  /* 0x0000000706057c10 */ /* 0x000fe400097e64ff */
[----:B------:R-:W-:Y:S01]  /*0600*/  PLOP3.LUT P0, PT, PT, PT, PT, 0x8, 0x0 ;  /* 0x000000000000781c */ /* 0x000fe20003f0e170 */
[----:B------:R0:W-:Y:S04]  /*0610*/  STG.E.128 desc[UR4][R2.64], RZ ;  /* 0x000000ff02007986 */ /* 0x0001e8000c101d04 */
[----:B------:R0:W-:Y:S04]  /*0620*/  STG.E.128 desc[UR4][R2.64+0x1000], RZ ;  /* 0x001000ff02007986 */ /* 0x0001e8000c101d04 */
[----:B------:R0:W-:Y:S04]  /*0630*/  STG.E.128 desc[UR4][R2.64+0x2000], RZ ;  /* 0x002000ff02007986 */ /* 0x0001e8000c101d04 */
[----:B------:R0:W-:Y:S04]  /*0640*/  STG.E.128 desc[UR4][R2.64+0x3000], RZ ;  /* 0x003000ff02007986 */ /* 0x0001e8000c101d04 */
[----:B------:R0:W-:Y:S04]  /*0650*/  STG.E.128 desc[UR4][R4.64], RZ ;  /* 0x000000ff04007986 */ /* 0x0001e8000c101d04 */
[----:B------:R0:W-:Y:S04]  /*0660*/  STG.E.128 desc[UR4][R4.64+0x1000], RZ ;  /* 0x001000ff04007986 */ /* 0x0001e8000c101d04 */
[----:B------:R0:W-:Y:S04]  /*0670*/  STG.E.128 desc[UR4][R4.64+0x2000], RZ ;  /* 0x002000ff04007986 */ /* 0x0001e8000c101d04 */
[----:B------:R0:W-:Y:S02]  /*0680*/  STG.E.128 desc[UR4][R4.64+0x3000], RZ ;  /* 0x003000ff04007986 */ /* 0x0001e4000c101d04 */
.L_x_18:
[----:B------:R-:W-:Y:S05]  /*0690*/  BSYNC B0 ;  /* 0x0000000000007941 */ /* 0x000fea0003800000 */
.L_x_17:
        /* <DEDUP_REMOVED lines=11> */
.L_x_10:
[----:B------:R-:W0:Y:S01]  /*0750*/  S2R R0, SR_TID.X ;  /* 0x0000000000007919 */ /* 0x000e220000002100 */
[----:B------:R-:W-:Y:S01]  /*0760*/  ULDC.64 UR6, c[0x0][0x218] ;  /* 0x0000860000067ab9 */ /* 0x000fe20000000a00 */
[----:B0-----:R-:W-:-:S04]  /*0770*/  IMAD R0, R15, 0x200, R0 ;  /* 0x000002000f007824 */ /* 0x001fc800078e0200 */
[----:B------:R-:W-:-:S05]  /*0780*/  IMAD.SHL.U32 R0, R0, 0x10, RZ ;  /* 0x0000001000007824 */ /* 0x000fca00078e00ff */
[----:B------:R-:W-:-:S04]  /*0790*/  IADD3 R12, P0, R0, UR6, RZ ;  /* 0x00000006000c7c10 */ /* 0x000fc8000ff1e0ff */
[----:B------:R-:W-:Y:S01]  /*07a0*/  LEA.HI.X.SX32 R13, R0, UR7, 0x1, P0 ;  /* 0x00000007000d7c11 */ /* 0x000fe200080f0eff */
[----:B------:R-:W-:Y:S01]  /*07b0*/  IMAD R0, R15, -0x800, R0 ;  /* 0xfffff8000f007824 */ /* 0x000fe200078e0200 */
[----:B------:R-:W-:-:S03]  /*07c0*/  ULDC.64 UR6, c[0x0][0x210] ;  /* 0x0000840000067ab9 */ /* 0x000fc60000000a00 */
[----:B------:R-:W2:Y:S04]  /*07d0*/  LDG.E.128.CONSTANT R8, desc[UR4][R12.64] ;  /* 0x000000040c087981 */ /* 0x000ea8000c1e9d00 */
[----:B------:R-:W3:Y:S01]  /*07e0*/  LDG.E.128.CONSTANT R4, desc[UR4][R12.64+0x1000] ;  /* 0x001000040c047981 */ /* 0x000ee2000c1e9d00 */
[----:B--2---:R-:W-:Y:S02]  /*07f0*/  HADD2.F32 R2, -RZ, R8.H0_H0 ;  /* 0x20000008ff027230 */ /* 0x004fe40000004100 */
[----:B------:R-:W-:Y:S02]  /*0800*/  HADD2.F32 R14, -RZ, R9.H0_H0 ;  /* 0x20000009ff0e7230 */ /* 0x000fe40000004100 */
[----:B------:R-:W-:Y:S02]  /*0810*/  HADD2.F32 R15, -RZ, R10.H0_H0 ;  /* 0x2000000aff0f7230 */ /* 0x000fe40000004100 */
[----:B------:R-:W-:-:S02]  /*0820*/  HADD2.F32 R3, -RZ, R11.H0_H0 ;  /* 0x2000000bff037230 */ /* 0x000fc40000004100 */
[----:B------:R-:W-:Y:S02]  /*0830*/  HADD2.F32 R8, -RZ, R8.H1_H1 ;  /* 0x30000008ff087230 */ /* 0x000fe40000004100 */
[----:B------:R-:W-:Y:S02]  /*0840*/  HADD2.F32 R9, -RZ, R9.H1_H1 ;  /* 0x30000009ff097230 */ /* 0x000fe40000004100 */
[----:B------:R-:W-:Y:S02]  /*0850*/  HADD2.F32 R10, -RZ, R10.H1_H1 ;  /* 0x3000000aff0a7230 */ /* 0x000fe40000004100 */
[----:B------:R-:W-:Y:S02]  /*0860*/  HADD2.F32 R11, -RZ, R11.H1_H1 ;  /* 0x3000000bff0b7230 */ /* 0x000fe40000004100 */
[--C-:B---3--:R-:W-:Y:S02]  /*0870*/  HADD2.F32 R17, -RZ, R4.reuse.H0_H0 ;  /* 0x20000004ff117230 */ /* 0x108fe40000004100 */
[----:B------:R-:W-:-:S02]  /*0880*/  HADD2.F32 R13, -RZ, R4.H1_H1 ;  /* 0x30000004ff0d7230 */ /* 0x000fc40000004100 */
[--C-:B------:R-:W-:Y:S02]  /*0890*/  HADD2.F32 R19, -RZ, R5.reuse.H0_H0 ;  /* 0x20000005ff137230 */ /* 0x100fe40000004100 */
[----:B------:R-:W-:Y:S01]  /*08a0*/  FADD.FTZ R4, R2, R17 ;  /* 0x0000001102047221 */ /* 0x000fe20000010000 */
[----:B------:R-:W-:Y:S02]  /*08b0*/  HADD2.F32 R12, -RZ, R5.H1_H1 ;  /* 0x30000005ff0c7230 */ /* 0x000fe40000004100 */
[----:B------:R-:W-:Y:S01]  /*08c0*/  FADD.FTZ R13, R8, R13 ;  /* 0x0000000d080d7221 */ /* 0x000fe20000010000 */
[--C-:B------:R-:W-:Y:S02]  /*08d0*/  HADD2.F32 R16, -RZ, R6.reuse.H0_H0 ;  /* 0x20000006ff107230 */ /* 0x100fe40000004100 */
[----:B------:R-:W-:Y:S01]  /*08e0*/  FADD.FTZ R5, R14, R19 ;  /* 0x000000130e057221 */ /* 0x000fe20000010000 */
[----:B------:R-:W-:Y:S02]  /*08f0*/  HADD2.F32 R21, -RZ, R6.H1_H1 ;  /* 0x30000006ff157230 */ /* 0x000fe40000004100 */
[----:B------:R-:W-:Y:S01]  /*0900*/  FADD.FTZ R12, R9, R12 ;  /* 0x0000000c090c7221 */ /* 0x000fe20000010000 */
[----:B------:R-:W-:-:S02]  /*0910*/  HADD2.F32 R18, -RZ, R7.H0_H0 ;  /* 0x20000007ff127230 */ /* 0x000fc40000004100 */
[----:B------:R-:W-:Y:S01]  /*0920*/  FADD.FTZ R6, R15, R16 ;  /* 0x000000100f067221 */ /* 0x000fe20000010000 */
[----:B------:R-:W-:Y:S02]  /*0930*/  HADD2.F32 R20, -RZ, R7.H1_H1 ;  /* 0x30000007ff147230 */ /* 0x000fe40000004100 */
[----:B------:R-:W-:Y:S01]  /*0940*/  FADD.FTZ R21, R10, R21 ;  /* 0x000000150a157221 */ /* 0x000fe20000010000 */
[C---:B------:R-:W-:Y:S01]  /*0950*/  IADD3 R2, P0, R0.reuse, UR6, RZ ;  /* 0x0000000600027c10 */ /* 0x040fe2000ff1e0ff */
[----:B------:R-:W-:Y:S01]  /*0960*/  FADD.FTZ R7, R3, R18 ;  /* 0x0000001203077221 */ /* 0x000fe20000010000 */
[----:B------:R-:W-:Y:S01]  /*0970*/  F2FP.F16.F32.PACK_AB R4, R13, R4 ;  /* 0x000000040d04723e */ /* 0x000fe200000000ff */
[----:B------:R-:W-:Y:S01]  /*0980*/  FADD.FTZ R20, R11, R20 ;  /* 0x000000140b147221 */ /* 0x000fe20000010000 */
[----:B------:R-:W-:Y:S02]  /*0990*/  LEA.HI.X.SX32 R3, R0, UR7, 0x1, P0 ;  /* 0x0000000700037c11 */ /* 0x000fe400080f0eff */
[----:B------:R-:W-:-:S02]  /*09a0*/  F2FP.F16.F32.PACK_AB R5, R12, R5 ;  /* 0x000000050c05723e */ /* 0x000fc400000000ff */
[----:B------:R-:W-:Y:S02]  /*09b0*/  F2FP.F16.F32.PACK_AB R6, R21, R6 ;  /* 0x000000061506723e */ /* 0x000fe400000000ff */
[----:B------:R-:W-:-:S05]  /*09c0*/  F2FP.F16.F32.PACK_AB R7, R20, R7 ;  /* 0x000000071407723e */ /* 0x000fca00000000ff */
[----:B------:R-:W-:Y:S01]  /*09d0*/  STG.E.128 desc[UR4][R2.64+0x800], R4 ;  /* 0x0008000402007986 */ /* 0x000fe2000c101d04 */
[----:B------:R-:W-:Y:S05]  /*09e0*/  EXIT ;  /* 0x000000000000794d */ /* 0x000fea0003800000 */
.L_x_19:
        /* <DEDUP_REMOVED lines=9> */
.L_x_21:


//--------------------- .nv.shared.reserved.0     --------------------------
	.section	.nv.shared.reserved.0,"aw",@nobits
	.weak		__nv_reservedSMEM_offset_0_alias
	.size		__nv_reservedSMEM_offset_0_alias, 0, 0
	.other		__nv_reservedSMEM_offset_0_alias,@"STO_CUDA_RESERVED_SHARED STV_DEFAULT"
__nv_reservedSMEM_offset_0_alias:
	.zero		0


//--------------------- .nv.global                --------------------------
	.section	.nv.global,"aw",@nobits
.nv.global:
	.type		_ZN52_INTERNAL_1f108f9b_21_fmha_noloop_reduce_cu_75eb3ff64cuda3std3__48in_placeE,@object
	.size		_ZN52_INTERNAL_1f108f9b_21_fmha_noloop_reduce_cu_75eb3ff64cuda3std3__48in_placeE,(_ZN52_INTERNAL_1f108f9b_21_fmha_noloop_reduce_cu_75eb3ff64cuda3std6ranges3__45__cpo8distanceE - _ZN52_INTERNAL_1f108f9b_21_fmha_noloop_reduce_cu_75eb3ff64cuda3std3__48in_placeE)
_ZN52_INTERNAL_1f108f9b_21_fmha_noloop_reduce_cu_75eb3ff64cuda3std3__48in_placeE:
	.zero		1
	.type		_ZN52_INTERNAL_1f108f9b_21_fmha_noloop_reduce_cu_75eb3ff64cuda3std6ranges3__45__cpo8distanceE,@object
	.size		_ZN52_INTERNAL_1f108f9b_21_fmha_noloop_reduce_cu_75eb3ff64cuda3std6ranges3__45__cpo8distanceE,(_ZN52_INTERNAL_1f108f9b_21_fmha_noloop_reduce_cu_75eb3ff64cuda3std3__45__cpo6cbeginE - _ZN52_INTERNAL_1f108f9b_21_fmha_noloop_reduce_cu_75eb3ff64cuda3std6ranges3__45__cpo8distanceE)
_ZN52_INTERNAL_1f108f9b_21_fmha_noloop_reduce_cu_75eb3ff64cuda3std6ranges3__45__cpo8distanceE:
	.zero		1
	.type		_ZN52_INTERNAL_1f108f9b_21_fmha_noloop_reduce_cu_75eb3ff64cuda3std3__45__cpo6cbeginE,@object
	.size		_ZN52_INTERNAL_1f108f9b_21_fmha_noloop_reduce_cu_75eb3ff64cuda3std3__45__cpo6cbeginE,(_ZN52_INTERNAL_1f108f9b_21_fmha_noloop_reduce_cu_75eb3ff64cuda3std6ranges3__45__cpo7advanceE - _ZN52_INTERNAL_1f108f9b_21_fmha_noloop_reduce_cu_75eb3ff64cuda3std3__45__cpo6cbeginE)
_ZN52_INTERNAL_1f108f9b_21_fmha_noloop_reduce_cu_75eb3ff64cuda3std3__45__cpo6cbeginE:
	.zero		1
	.type		_ZN52_INTERNAL_1f108f9b_21_fmha_noloop_reduce_cu_75eb3ff64cuda3std6ranges3__45__cpo7advanceE,@object
	.size		_ZN52_INTERNAL_1f108f9b_21_fmha_noloop_reduce_cu_75eb3ff64cuda3std6ranges3__45__cpo7advanceE,(_ZN52_INTERNAL_1f108f9b_21_fmha_noloop_reduce_cu_75eb3ff64cuda3std3__45__cpo7crbeginE - _ZN52_INTERNAL_1f108f9b_21_fmha_noloop_reduce_cu_75eb3ff64cuda3std6ranges3__45__cpo7advanceE)
_ZN52_INTERNAL_1f108f9b_21_fmha_noloop_reduce_cu_75eb3ff64cuda3std6ranges3__45__cpo7advanceE:
	.zero		1
	.type		_ZN52_INTERNAL_1f108f9b_21_fmha_noloop_reduce_cu_75eb3ff64cuda3std3__45__cpo7crbeginE,@object
	.size		_ZN52_INTERNAL_1f108f9b_21_fmha_noloop_reduce_cu_75eb3ff64cuda3std3__45__cpo7crbeginE,(_ZN52_INTERNAL_1f108f9b_21_fmha_noloop_reduce_cu_75eb3ff64cuda3std6ranges3__45__cpo4dataE - _ZN52_INTERNAL_1f108f9b_21_fmha_noloop_reduce_cu_75eb3ff64cuda3std3__45__cpo7crbeginE)
_ZN52_INTERNAL_1f108f9b_21_fmha_noloop_reduce_cu_75eb3ff64cuda3std3__45__cpo7crbeginE:
	.zero		1
	.type		_ZN52_INTERNAL_1f108f9b_21_fmha_noloop_reduce_cu_75eb3ff64cuda3std6ranges3__45__cpo4dataE,@object
	.size		_ZN52_INTERNAL_1f108f9b_21_fmha_noloop_reduce_cu_75eb3ff64cuda3std6ranges3__45__cpo4dataE,(_ZN52_INTERNAL_1f108f9b_21_fmha_noloop_reduce_cu_75eb3ff64cuda3std6ranges3__45__cpo5beginE - _ZN52_INTERNAL_1f108f9b_21_fmha_noloop_reduce_cu_75eb3ff64cuda3std6ranges3__45__cpo4dataE)
_ZN52_INTERNAL_1f108f9b_21_fmha_noloop_reduce_cu_75eb3ff64cuda3std6ranges3__45__cpo4dataE:
	.zero		1
	.type		_ZN52_INTERNAL_1f108f9b_21_fmha_noloop_reduce_cu_75eb3ff64cuda3std6ranges3__45__cpo5beginE,@object
	.size		_ZN52_INTERNAL_1f108f9b_21_fmha_noloop_reduce_cu_75eb3ff64cuda3std6ranges3__45__cpo5beginE,(_ZN52_INTERNAL_1f108f9b_21_fmha_noloop_reduce_cu_75eb3ff64cuda3std3__454_GLOBAL__N__1f108f9b_21_fmha_noloop_reduce_cu_75eb3ff66ignoreE - _ZN52_INTERNAL_1f108f9b_21_fmha_noloop_reduce_cu_75eb3ff64cuda3std6ranges3__45__cpo5beginE)
_ZN52_INTERNAL_1f108f9b_21_fmha_noloop_reduce_cu_75eb3ff64cuda3std6ranges3__45__cpo5beginE:
	.zero		1
	.type		_ZN52_INTERNAL_1f108f9b_21_fmha_noloop_reduce_cu_75eb3ff64cuda3std3__454_GLOBAL__N__1f108f9b_21_fmha_noloop_reduce_cu_75eb3ff66ignoreE,@object
	.size		_ZN52_INTERNAL_1f108f9b_21_fmha_noloop_reduce_cu_75eb3ff64cuda3std3__454_GLOBAL__N__1f108f9b_21_fmha_noloop_reduce_cu_75eb3ff66ignoreE,(_ZN52_INTERNAL_1f108f9b_21_fmha_noloop_reduce_cu_75eb3ff64cuda3std6ranges3__45__cpo4sizeE - _ZN52_INTERNAL_1f108f9b_21_fmha_noloop_reduce_cu_75eb3ff64cuda3std3__454_GLOBAL__N__1f108f9b_21_fmha_noloop_reduce_cu_75eb3ff66ignoreE)
_ZN52_INTERNAL_1f108f9b_21_fmha_noloop_reduce_cu_75eb3ff64cuda3std3__454_GLOBAL__N__1f108f9b_21_fmha_noloop_reduce_cu_75eb3ff66ignoreE:
	.zero		1
	.type		_ZN52_INTERNAL_1f108f9b_21_fmha_noloop_reduce_cu_75eb3ff64cuda3std6ranges3__45__cpo4sizeE,@object
	.size		_ZN52_INTERNAL_1f108f9b_21_fmha_noloop_reduce_cu_75eb3ff64cuda3std6ranges3__45__cpo4sizeE,(_ZN52_INTERNAL_1f108f9b_21_fmha_noloop_reduce_cu_75eb3ff64cuda3std3__45__cpo5beginE - _ZN52_INTERNAL_1f108f9b_21_fmha_noloop_reduce_cu_75eb3ff64cuda3std6ranges3__45__cpo4sizeE)
_ZN52_INTERNAL_1f108f9b_21_fmha_noloop_reduce_cu_75eb3ff64cuda3std6ranges3__45__cpo4sizeE:
	.zero		1
	.type		_ZN52_INTERNAL_1f108f9b_21_fmha_noloop_reduce_cu_75eb3ff64cuda3std3__45__cpo5beginE,@object
	.size		_ZN52_INTERNAL_1f108f9b_21_fmha_noloop_reduce_cu_75eb3ff64cuda3std3__45__cpo5beginE,(_ZN52_INTERNAL_1f108f9b_21_fmha_noloop_reduce_cu_75eb3ff64cuda3std6ranges3__45__cpo6cbeginE - _ZN52_INTERNAL_1f108f9b_21_fmha_noloop_reduce_cu_75eb3ff64cuda3std3__45__cpo5beginE)
_ZN52_INTERNAL_1f108f9b_21_fmha_noloop_reduce_cu_75eb3ff64cuda3std3__45__cpo5beginE:
	.zero		1
	.type		_ZN52_INTERNAL_1f108f9b_21_fmha_noloop_reduce_cu_75eb3ff64cuda3std6ranges3__45__cpo6cbeginE,@object
	.size		_ZN52_INTERNAL_1f108f9b_21_fmha_noloop_reduce_cu_75eb3ff64cuda3std6ranges3__45__cpo6cbeginE,(_ZN52_INTERNAL_1f108f9b_21_fmha_noloop_reduce_cu_75eb3ff64cuda3std3__45__cpo6rbeginE - _ZN52_INTERNAL_1f108f9b_21_fmha_noloop_reduce_cu_75eb3ff64cuda3std6ranges3__45__cpo6cbeginE)
_ZN52_INTERNAL_1f108f9b_21_fmha_noloop_reduce_cu_75eb3ff64cuda3std6ranges3__45__cpo6cbeginE:
	.zero		1
	.type		_ZN52_INTERNAL_1f108f9b_21_fmha_noloop_reduce_cu_75eb3ff64cuda3std3__45__cpo6rbeginE,@object
	.size		_ZN52_INTERNAL_1f108f9b_21_fmha_noloop_reduce_cu_75eb3ff64cuda3std3__45__cpo6rbeginE,(_ZN52_INTERNAL_1f108f9b_21_fmha_noloop_reduce_cu_75eb3ff64cuda3std6ranges3__45__cpo4nextE - _ZN52_INTERNAL_1f108f9b_21_fmha_noloop_reduce_cu_75eb3ff64cuda3std3__45__cpo6rbeginE)
_ZN52_INTERNAL_1f108f9b_21_fmha_noloop_reduce_cu_75eb3ff64cuda3std3__45__cpo6rbeginE:
	.zero		1
	.type		_ZN52_INTERNAL_1f108f9b_21_fmha_noloop_reduce_cu_75eb3ff64cuda3std6ranges3__45__cpo4nextE,@object
	.size		_ZN52_INTERNAL_1f108f9b_21_fmha_noloop_reduce_cu_75eb3ff64cuda3std6ranges3__45__cpo4nextE,(_ZN52_INTERNAL_1f108f9b_21_fmha_noloop_reduce_cu_75eb3ff64cuda3std6ranges3__45__cpo4swapE - _ZN52_INTERNAL_1f108f9b_21_fmha_noloop_reduce_cu_75eb3ff64cuda3std6ranges3__45__cpo4nextE)
_ZN52_INTERNAL_1f108f9b_21_fmha_noloop_reduce_cu_75eb3ff64cuda3std6ranges3__45__cpo4nextE:
	.zero		1
	.type		_ZN52_INTERNAL_1f108f9b_21_fmha_noloop_reduce_cu_75eb3ff64cuda3std6ranges3__45__cpo4swapE,@object
	.size		_ZN52_INTERNAL_1f108f9b_21_fmha_noloop_reduce_cu_75eb3ff64cuda3std6ranges3__45__cpo4swapE,(_ZN52_INTERNAL_1f108f9b_21_fmha_noloop_reduce_cu_75eb3ff64cuda3std3__420unreachable_sentinelE - _ZN52_INTERNAL_1f108f9b_21_fmha_noloop_reduce_cu_75eb3ff64cuda3std6ranges3__45__cpo4swapE)
_ZN52_INTERNAL_1f108f9b_21_fmha_noloop_reduce_cu_75eb3ff64cuda3std6ranges3__45__cpo4swapE:
	.zero		1
	.type		_ZN52_INTERNAL_1f108f9b_21_fmha_noloop_reduce_cu_75eb3ff64cuda3std3__420unreachable_sentinelE,@object
	.size		_ZN52_INTERNAL_1f108f9b_21_fmha_noloop_reduce_cu_75eb3ff64cuda3std3__420unreachable_sentinelE,(_ZN52_INTERNAL_1f108f9b_21_fmha_noloop_reduce_cu_75eb3ff66thrust23THRUST_300001_SM_900_NS6system6detail10sequential3seqE - _ZN52_INTERNAL_1f108f9b_21_fmha_noloop_reduce_cu_75eb3ff64cuda3std3__420unreachable_sentinelE)
_ZN52_INTERNAL_1f108f9b_21_fmha_noloop_reduce_cu_75eb3ff64cuda3std3__420unreachable_sentinelE:
	.zero		1
	.type		_ZN52_INTERNAL_1f108f9b_21_fmha_noloop_reduce_cu_75eb3ff66thrust23THRUST_300001_SM_900_NS6system6detail10sequential3seqE,@object
	.size		_ZN52_INTERNAL_1f108f9b_21_fmha_noloop_reduce_cu_75eb3ff66thrust23THRUST_300001_SM_900_NS6system6detail10sequential3seqE,(_ZN52_INTERNAL_1f108f9b_21_fmha_noloop_reduce_cu_75eb3ff64cuda3std3__45__cpo4cendE - _ZN52_INTERNAL_1f108f9b_21_fmha_noloop_reduce_cu_75eb3ff66thrust23THRUST_300001_SM_900_NS6system6detail10sequential3seqE)
_ZN52_INTERNAL_1f108f9b_21_fmha_noloop_reduce_cu_75eb3ff66thrust23THRUST_300001_SM_900_NS6system6detail10sequential3seqE:
	.zero		1
	.type		_ZN52_INTERNAL_1f108f9b_21_fmha_noloop_reduce_cu_75eb3ff64cuda3std3__45__cpo4cendE,@object
	.size		_ZN52_INTERNAL_1f108f9b_21_fmha_noloop_reduce_cu_75eb3ff64cuda3std3__45__cpo4cendE,(_ZN52_INTERNAL_1f108f9b_21_fmha_noloop_reduce_cu_75eb3ff64cuda3std6ranges3__45__cpo9iter_swapE - _ZN52_INTERNAL_1f108f9b_21_fmha_noloop_reduce_cu_75eb3ff64cuda3std3__45__cpo4cendE)
_ZN52_INTERNAL_1f108f9b_21_fmha_noloop_reduce_cu_75eb3ff64cuda3std3__45__cpo4cendE:
	.zero		1
	.type		_ZN52_INTERNAL_1f108f9b_21_fmha_noloop_reduce_cu_75eb3ff64cuda3std6ranges3__45__cpo9iter_swapE,@object
	.size		_ZN52_INTERNAL_1f108f9b_21_fmha_noloop_reduce_cu_75eb3ff64cuda3std6ranges3__45__cpo9iter_swapE,(_ZN52_INTERNAL_1f108f9b_21_fmha_noloop_reduce_cu_75eb3ff64cuda3std3__45__cpo5crendE - _ZN52_INTERNAL_1f108f9b_21_fmha_noloop_reduce_cu_75eb3ff64cuda3std6ranges3__45__cpo9iter_swapE)
_ZN52_INTERNAL_1f108f9b_21_fmha_noloop_reduce_cu_75eb3ff64cuda3std6ranges3__45__cpo9iter_swapE:
	.zero		1
	.type		_ZN52_INTERNAL_1f108f9b_21_fmha_noloop_reduce_cu_75eb3ff64cuda3std3__45__cpo5crendE,@object
	.size		_ZN52_INTERNAL_1f108f9b_21_fmha_noloop_reduce_cu_75eb3ff64cuda3std3__45__cpo5crendE,(_ZN52_INTERNAL_1f108f9b_21_fmha_noloop_reduce_cu_75eb3ff64cuda3std6ranges3__45__cpo5cdataE - _ZN52_INTERNAL_1f108f9b_21_fmha_noloop_reduce_cu_75eb3ff64cuda3std3__45__cpo5crendE)
_ZN52_INTERNAL_1f108f9b_21_fmha_noloop_reduce_cu_75eb3ff64cuda3std3__45__cpo5crendE:
	.zero		1
	.type		_ZN52_INTERNAL_1f108f9b_21_fmha_noloop_reduce_cu_75eb3ff64cuda3std6ranges3__45__cpo5cdataE,@object
	.size		_ZN52_INTERNAL_1f108f9b_21_fmha_noloop_reduce_cu_75eb3ff64cuda3std6ranges3__45__cpo5cdataE,(_ZN52_INTERNAL_1f108f9b_21_fmha_noloop_reduce_cu_75eb3ff64cuda3std6ranges3__45__cpo3endE - _ZN52_INTERNAL_1f108f9b_21_fmha_noloop_reduce_cu_75eb3ff64cuda3std6ranges3__45__cpo5cdataE)
_ZN52_INTERNAL_1f108f9b_21_fmha_noloop_reduce_cu_75eb3ff64cuda3std6ranges3__45__cpo5cdataE:
	.zero		1
	.type		_ZN52_INTERNAL_1f108f9b_21_fmha_noloop_reduce_cu_75eb3ff64cuda3std6ranges3__45__cpo3endE,@object
	.size		_ZN52_INTERNAL_1f108f9b_21_fmha_noloop_reduce_cu_75eb3ff64cuda3std6ranges3__45__cpo3endE,(_ZN52_INTERNAL_1f108f9b_21_fmha_noloop_reduce_cu_75eb3ff64cuda3std3__419piecewise_constructE - _ZN52_INTERNAL_1f108f9b_21_fmha_noloop_reduce_cu_75eb3ff64cuda3std6ranges3__45__cpo3endE)
_ZN52_INTERNAL_1f108f9b_21_fmha_noloop_reduce_cu_75eb3ff64cuda3std6ranges3__45__cpo3endE:
	.zero		1
	.type		_ZN52_INTERNAL_1f108f9b_21_fmha_noloop_reduce_cu_75eb3ff64cuda3std3__419piecewise_constructE,@object
	.size		_ZN52_INTERNAL_1f108f9b_21_fmha_noloop_reduce_cu_75eb3ff64cuda3std3__419piecewise_constructE,(_ZN52_INTERNAL_1f108f9b_21_fmha_noloop_reduce_cu_75eb3ff64cuda3std6ranges3__45__cpo5ssizeE - _ZN52_INTERNAL_1f108f9b_21_fmha_noloop_reduce_cu_75eb3ff64cuda3std3__419piecewise_constructE)
_ZN52_INTERNAL_1f108f9b_21_fmha_noloop_reduce_cu_75eb3ff64cuda3std3__419piecewise_constructE:
	.zero		1
	.type		_ZN52_INTERNAL_1f108f9b_21_fmha_noloop_reduce_cu_75eb3ff64cuda3std6ranges3__45__cpo5ssizeE,@object
	.size		_ZN52_INTERNAL_1f108f9b_21_fmha_noloop_reduce_cu_75eb3ff64cuda3std6ranges3__45__cpo5ssizeE,(_ZN52_INTERNAL_1f108f9b_21_fmha_noloop_reduce_cu_75eb3ff64cuda3std3__45__cpo3endE - _ZN52_INTERNAL_1f108f9b_21_fmha_noloop_reduce_cu_75eb3ff64cuda3std6ranges3__45__cpo5ssizeE)
_ZN52_INTERNAL_1f108f9b_21_fmha_noloop_reduce_cu_75eb3ff64cuda3std6ranges3__45__cpo5ssizeE:
	.zero		1
	.type		_ZN52_INTERNAL_1f108f9b_21_fmha_noloop_reduce_cu_75eb3ff64cuda3std3__45__cpo3endE,@object
	.size		_ZN52_INTERNAL_1f108f9b_21_fmha_noloop_reduce_cu_75eb3ff64cuda3std3__45__cpo3endE,(_ZN52_INTERNAL_1f108f9b_21_fmha_noloop_reduce_cu_75eb3ff64cuda3std6ranges3__45__cpo4cendE - _ZN52_INTERNAL_1f108f9b_21_fmha_noloop_reduce_cu_75eb3ff64cuda3std3__45__cpo3endE)
_ZN52_INTERNAL_1f108f9b_21_fmha_noloop_reduce_cu_75eb3ff64cuda3std3__45__cpo3endE:
	.zero		1
	.type		_ZN52_INTERNAL_1f108f9b_21_fmha_noloop_reduce_cu_75eb3ff64cuda3std6ranges3__45__cpo4cendE,@object
	.size		_ZN52_INTERNAL_1f108f9b_21_fmha_noloop_reduce_cu_75eb3ff64cuda3std6ranges3__45__cpo4cendE,(_ZN52_INTERNAL_1f108f9b_21_fmha_noloop_reduce_cu_75eb3ff64cuda3std3__45__cpo4rendE - _ZN52_INTERNAL_1f108f9b_21_fmha_noloop_reduce_cu_75eb3ff64cuda3std6ranges3__45__cpo4cendE)
_ZN52_INTERNAL_1f108f9b_21_fmha_noloop_reduce_cu_75eb3ff64cuda3std6ranges3__45__cpo4cendE:
	.zero		1
	.type		_ZN52_INTERNAL_1f108f9b_21_fmha_noloop_reduce_cu_75eb3ff64cuda3std3__45__cpo4rendE,@object
	.size		_ZN52_INTERNAL_1f108f9b_21_fmha_noloop_reduce_cu_75eb3ff64cuda3std3__45__cpo4rendE,(_ZN52_INTERNAL_1f108f9b_21_fmha_noloop_reduce_cu_75eb3ff64cuda3std6ranges3__45__cpo4prevE - _ZN52_INTERNAL_1f108f9b_21_fmha_noloop_reduce_cu_75eb3ff64cuda3std3__45__cpo4rendE)
_ZN52_INTERNAL_1f108f9b_21_fmha_noloop_reduce_cu_75eb3ff64cuda3std3__45__cpo4rendE:
	.zero		1
	.type		_ZN52_INTERNAL_1f108f9b_21_fmha_noloop_reduce_cu_75eb3ff64cuda3std6ranges3__45__cpo4prevE,@object
	.size		_ZN52_INTERNAL_1f108f9b_21_fmha_noloop_reduce_cu_75eb3ff64cuda3std6ranges3__45__cpo4prevE,(_ZN52_INTERNAL_1f108f9b_21_fmha_noloop_reduce_cu_75eb3ff64cuda3std6ranges3__45__cpo9iter_moveE - _ZN52_INTERNAL_1f108f9b_21_fmha_noloop_reduce_cu_75eb3ff64cuda3std6ranges3__45__cpo4prevE)
_ZN52_INTERNAL_1f108f9b_21_fmha_noloop_reduce_cu_75eb3ff64cuda3std6ranges3__45__cpo4prevE:
	.zero		1
	.type		_ZN52_INTERNAL_1f108f9b_21_fmha_noloop_reduce_cu_75eb3ff64cuda3std6ranges3__45__cpo9iter_moveE,@object
	.size		_ZN52_INTERNAL_1f108f9b_21_fmha_noloop_reduce_cu_75eb3ff64cuda3std6ranges3__45__cpo9iter_moveE,(.L_13 - _ZN52_INTERNAL_1f108f9b_21_fmha_noloop_reduce_cu_75eb3ff64cuda3std6ranges3__45__cpo9iter_moveE)
_ZN52_INTERNAL_1f108f9b_21_fmha_noloop_reduce_cu_75eb3ff64cuda3std6ranges3__45__cpo9iter_moveE:
	.zero		1
.L_13:


//--------------------- .nv.constant0._Z25fmha_noloop_reduce_kernelI6__halfLi256ELi1024ELi3EEvPvPKvPKii --------------------------
	.section	.nv.constant0._Z25fmha_noloop_reduce_kernelI6__halfLi256ELi1024ELi3EEvPvPKvPKii,"a",@progbits
	.sectionflags	@""
	.align	4
.nv.constant0._Z25fmha_noloop_reduce_kernelI6__halfLi256ELi1024ELi3EEvPvPKvPKii:
	.zero		556


//--------------------- .nv.constant0._Z25fmha_noloop_reduce_kernelI6__halfLi256ELi1024ELi2EEvPvPKvPKii --------------------------
	.section	.nv.constant0._Z25fmha_noloop_reduce_kernelI6__halfLi256ELi1024ELi2EEvPvPKvPKii,"a",@progbits
	.sectionflags	@""
	.align	4
.nv.constant0._Z25fmha_noloop_reduce_kernelI6__halfLi256ELi1024ELi2EEvPvPKvPKii:
	.zero		556


//--------------------- SYMBOLS --------------------------

	.type		.nv.reservedSmem.offset0,@object
	.size		.nv.reservedSmem.offset0,0x4
